//
// Generated by NVIDIA NVVM Compiler
//
// Compiler Build ID: CL-36424714
// Cuda compilation tools, release 13.0, V13.0.88
// Based on NVVM 20.0.0
//

.version 9.0
.target sm_100
.address_size 64

	// .globl	_Z14vectorMultiplyPKiS0_Pii

.visible .entry _Z14vectorMultiplyPKiS0_Pii(
	.param .u64 .ptr .align 1 _Z14vectorMultiplyPKiS0_Pii_param_0,
	.param .u64 .ptr .align 1 _Z14vectorMultiplyPKiS0_Pii_param_1,
	.param .u64 .ptr .align 1 _Z14vectorMultiplyPKiS0_Pii_param_2,
	.param .u32 _Z14vectorMultiplyPKiS0_Pii_param_3
)
{
	.reg .pred 	%p<2>;
	.reg .b32 	%r<9>;
	.reg .b64 	%rd<11>;

	ld.param.u64 	%rd1, [_Z14vectorMultiplyPKiS0_Pii_param_0];
	ld.param.u64 	%rd2, [_Z14vectorMultiplyPKiS0_Pii_param_1];
	ld.param.u64 	%rd3, [_Z14vectorMultiplyPKiS0_Pii_param_2];
	ld.param.u32 	%r2, [_Z14vectorMultiplyPKiS0_Pii_param_3];
	mov.u32 	%r3, %ctaid.x;
	mov.u32 	%r4, %ntid.x;
	mov.u32 	%r5, %tid.x;
	mad.lo.s32 	%r1, %r3, %r4, %r5;
	setp.ge.s32 	%p1, %r1, %r2;
	@%p1 bra 	$L__BB0_2;
	cvta.to.global.u64 	%rd4, %rd1;
	cvta.to.global.u64 	%rd5, %rd2;
	cvta.to.global.u64 	%rd6, %rd3;
	mul.wide.s32 	%rd7, %r1, 4;
	add.s64 	%rd8, %rd4, %rd7;
	ld.global.u32 	%r6, [%rd8];
	add.s64 	%rd9, %rd5, %rd7;
	ld.global.u32 	%r7, [%rd9];
	mul.lo.s32 	%r8, %r7, %r6;
	add.s64 	%rd10, %rd6, %rd7;
	st.global.u32 	[%rd10], %r8;
$L__BB0_2:
	ret;

}


// ===== COMPILED SASS (sm_100) =====

	.target	sm_100

	.elftype	@"ET_EXEC"


//--------------------- .note.nv.tkinfo           --------------------------
	.section	.note.nv.tkinfo,"",@"SHT_NOTE"
	.sectionflags	@"SHF_NOTE_NV_TKINFO"
	.tkinfo
        /*0018*/ 	.word	0x00000002
        /*0030*/ 	.string	""
        /*0030*/ 	.string	"ptxas"
        /*0030*/ 	.string	"Cuda compilation tools, release 13.0, V13.0.88"
        /*0030*/ 	.string	"Build cuda_13.0.r13.0/compiler.36424714_0"
        /*0030*/ 	.string	"-arch sm_100 -m 64 "



//--------------------- .note.nv.cuinfo           --------------------------
	.section	.note.nv.cuinfo,"",@"SHT_NOTE"
	.sectionflags	@"SHF_NOTE_NV_CUINFO"
        /*0018*/ 	.short	0x0002
        /*001a*/ 	.short	0x0064
        /*001c*/ 	.short	0x0082
	.zero		2


//--------------------- .nv.info                  --------------------------
	.section	.nv.info,"",@"SHT_CUDA_INFO"
	.align	4


	//----- nvinfo : EIATTR_REGCOUNT
	.align		4
        /*0000*/ 	.byte	0x04, 0x2f
        /*0002*/ 	.short	(.L_1 - .L_0)
	.align		4
.L_0:
        /*0004*/ 	.word	index@(_Z14vectorMultiplyPKiS0_Pii)
        /*0008*/ 	.word	0x0000000c


	//----- nvinfo : EIATTR_FRAME_SIZE
	.align		4
.L_1:
        /*000c*/ 	.byte	0x04, 0x11
        /*000e*/ 	.short	(.L_3 - .L_2)
	.align		4
.L_2:
        /*0010*/ 	.word	index@(_Z14vectorMultiplyPKiS0_Pii)
        /*0014*/ 	.word	0x00000000


	//----- nvinfo : EIATTR_MIN_STACK_SIZE
	.align		4
.L_3:
        /*0018*/ 	.byte	0x04, 0x12
        /*001a*/ 	.short	(.L_5 - .L_4)
	.align		4
.L_4:
        /*001c*/ 	.word	index@(_Z14vectorMultiplyPKiS0_Pii)
        /*0020*/ 	.word	0x00000000
.L_5:


//--------------------- .nv.compat                --------------------------
	.section	.nv.compat,"",@"SHT_CUDA_COMPAT_INFO"
	.align	4
        /*0000*/ 	.byte	0x02, 0x09, 0x00, 0x00, 0x02, 0x02, 0x01, 0x00, 0x02, 0x05, 0x05, 0x00, 0x03, 0x07, 0x01, 0x01
        /*0010*/ 	.byte	0x02, 0x03, 0x00, 0x00, 0x02, 0x06, 0x01, 0x00, 0x04, 0x0b, 0x08, 0x00, 0x09, 0x00, 0x00, 0x00
        /*0020*/ 	.byte	0x00, 0x00, 0x00, 0x00


//--------------------- .nv.info._Z14vectorMultiplyPKiS0_Pii --------------------------
	.section	.nv.info._Z14vectorMultiplyPKiS0_Pii,"",@"SHT_CUDA_INFO"
	.sectionflags	@""
	.align	4


	//----- nvinfo : EIATTR_CUDA_API_VERSION
	.align		4
        /*0000*/ 	.byte	0x04, 0x37
        /*0002*/ 	.short	(.L_7 - .L_6)
.L_6:
        /*0004*/ 	.word	0x00000082


	//----- nvinfo : EIATTR_KPARAM_INFO
	.align		4
.L_7:
        /*0008*/ 	.byte	0x04, 0x17
        /*000a*/ 	.short	(.L_9 - .L_8)
.L_8:
        /*000c*/ 	.word	0x00000000
        /*0010*/ 	.short	0x0003
        /*0012*/ 	.short	0x0018
        /*0014*/ 	.byte	0x00, 0xf0, 0x11, 0x00


	//----- nvinfo : EIATTR_KPARAM_INFO
	.align		4
.L_9:
        /*0018*/ 	.byte	0x04, 0x17
        /*001a*/ 	.short	(.L_11 - .L_10)
.L_10:
        /*001c*/ 	.word	0x00000000
        /*0020*/ 	.short	0x0002
        /*0022*/ 	.short	0x0010
        /*0024*/ 	.byte	0x00, 0xf5, 0x21, 0x00


	//----- nvinfo : EIATTR_KPARAM_INFO
	.align		4
.L_11:
        /*0028*/ 	.byte	0x04, 0x17
        /*002a*/ 	.short	(.L_13 - .L_12)
.L_12:
        /*002c*/ 	.word	0x00000000
        /*0030*/ 	.short	0x0001
        /*0032*/ 	.short	0x0008
        /*0034*/ 	.byte	0x00, 0xf5, 0x21, 0x00


	//----- nvinfo : EIATTR_KPARAM_INFO
	.align		4
.L_13:
        /*0038*/ 	.byte	0x04, 0x17
        /*003a*/ 	.short	(.L_15 - .L_14)
.L_14:
        /*003c*/ 	.word	0x00000000
        /*0040*/ 	.short	0x0000
        /*0042*/ 	.short	0x0000
        /*0044*/ 	.byte	0x00, 0xf5, 0x21, 0x00


	//----- nvinfo : EIATTR_SPARSE_MMA_MASK
	.align		4
.L_15:
        /*0048*/ 	.byte	0x03, 0x50
        /*004a*/ 	.short	0x0000


	//----- nvinfo : EIATTR_MAXREG_COUNT
	.align		4
        /*004c*/ 	.byte	0x03, 0x1b
        /*004e*/ 	.short	0x00ff


	//----- nvinfo : EIATTR_MERCURY_ISA_VERSION
	.align		4
        /*0050*/ 	.byte	0x03, 0x5f
        /*0052*/ 	.short	0x0101


	//----- nvinfo : EIATTR_VRC_CTA_INIT_COUNT
	.align		4
        /*0054*/ 	.byte	0x02, 0x4a
	.zero		1
	.zero		1


	//----- nvinfo : EIATTR_EXIT_INSTR_OFFSETS
	.align		4
        /*0058*/ 	.byte	0x04, 0x1c
        /*005a*/ 	.short	(.L_17 - .L_16)


	//   ....[0]....
.L_16:
        /*005c*/ 	.word	0x00000070


	//   ....[1]....
        /*0060*/ 	.word	0x00000130


	//----- nvinfo : EIATTR_CBANK_PARAM_SIZE
	.align		4
.L_17:
        /*0064*/ 	.byte	0x03, 0x19
        /*0066*/ 	.short	0x001c


	//----- nvinfo : EIATTR_PARAM_CBANK
	.align		4
        /*0068*/ 	.byte	0x04, 0x0a
        /*006a*/ 	.short	(.L_19 - .L_18)
	.align		4
.L_18:
        /*006c*/ 	.word	index@(.nv.constant0._Z14vectorMultiplyPKiS0_Pii)
        /*0070*/ 	.short	0x0380
        /*0072*/ 	.short	0x001c


	//----- nvinfo : EIATTR_SW_WAR
	.align		4
.L_19:
        /*0074*/ 	.byte	0x04, 0x36
        /*0076*/ 	.short	(.L_21 - .L_20)
.L_20:
        /*0078*/ 	.word	0x00000008
.L_21:


//--------------------- .nv.callgraph             --------------------------
	.section	.nv.callgraph,"",@"SHT_CUDA_CALLGRAPH"
	.align	4
	.sectionentsize	8
	.align		4
        /*0000*/ 	.word	0x00000000
	.align		4
        /*0004*/ 	.word	0xffffffff
	.align		4
        /*0008*/ 	.word	0x00000000
	.align		4
        /*000c*/ 	.word	0xfffffffe
	.align		4
        /*0010*/ 	.word	0x00000000
	.align		4
        /*0014*/ 	.word	0xfffffffd
	.align		4
        /*0018*/ 	.word	0x00000000
	.align		4
        /*001c*/ 	.word	0xfffffffc


//--------------------- .text._Z14vectorMultiplyPKiS0_Pii --------------------------
	.section	.text._Z14vectorMultiplyPKiS0_Pii,"ax",@progbits
	.align	128
        .global         _Z14vectorMultiplyPKiS0_Pii
        .type           _Z14vectorMultiplyPKiS0_Pii,@function
        .size           _Z14vectorMultiplyPKiS0_Pii,(.L_x_1 - _Z14vectorMultiplyPKiS0_Pii)
        .other          _Z14vectorMultiplyPKiS0_Pii,@"STO_CUDA_ENTRY STV_DEFAULT"
_Z14vectorMultiplyPKiS0_Pii:
.text._Z14vectorMultiplyPKiS0_Pii:
[----:B------:R-:W-:Y:S01]  /*0000*/  LDC R1, c[0x0][0x37c] ;  /* 0x0000df00ff017b82 */ /* 0x000fe20000000800 */
[----:B------:R-:W0:Y:S07]  /*0010*/  S2R R0, SR_TID.X ;  /* 0x0000000000007919 */ /* 0x000e2e0000002100 */
[----:B------:R-:W0:Y:S01]  /*0020*/  S2UR UR4, SR_CTAID.X ;  /* 0x00000000000479c3 */ /* 0x000e220000002500 */
[----:B------:R-:W1:Y:S07]  /*0030*/  LDCU UR5, c[0x0][0x398] ;  /* 0x00007300ff0577ac */ /* 0x000e6e0008000800 */
[----:B------:R-:W0:Y:S02]  /*0040*/  LDC R9, c[0x0][0x360] ;  /* 0x0000d800ff097b82 */ /* 0x000e240000000800 */
[----:B0-----:R-:W-:-:S05]  /*0050*/  IMAD R9, R9, UR4, R0 ;  /* 0x0000000409097c24 */ /* 0x001fca000f8e0200 */
[----:B-1----:R-:W-:-:S13]  /*0060*/  ISETP.GE.AND P0, PT, R9, UR5, PT ;  /* 0x0000000509007c0c */ /* 0x002fda000bf06270 */
[----:B------:R-:W-:Y:S05]  /*0070*/  @P0 EXIT ;  /* 0x000000000000094d */ /* 0x000fea0003800000 */
[----:B------:R-:W0:Y:S01]  /*0080*/  LDC.64 R2, c[0x0][0x380] ;  /* 0x0000e000ff027b82 */ /* 0x000e220000000a00 */
[----:B------:R-:W1:Y:S07]  /*0090*/  LDCU.64 UR4, c[0x0][0x358] ;  /* 0x00006b00ff0477ac */ /* 0x000e6e0008000a00 */
[----:B------:R-:W2:Y:S08]  /*00a0*/  LDC.64 R4, c[0x0][0x388] ;  /* 0x0000e200ff047b82 */ /* 0x000eb00000000a00 */
[----:B------:R-:W3:Y:S01]  /*00b0*/  LDC.64 R6, c[0x0][0x390] ;  /* 0x0000e400ff067b82 */ /* 0x000ee20000000a00 */
[----:B0-----:R-:W-:-:S06]  /*00c0*/  IMAD.WIDE R2, R9, 0x4, R2 ;  /* 0x0000000409027825 */ /* 0x001fcc00078e0202 */
[----:B-1----:R-:W4:Y:S01]  /*00d0*/  LDG.E R2, desc[UR4][R2.64] ;  /* 0x0000000402027981 */ /* 0x002f22000c1e1900 */
[----:B--2---:R-:W-:-:S06]  /*00e0*/  IMAD.WIDE R4, R9, 0x4, R4 ;  /* 0x0000000409047825 */ /* 0x004fcc00078e0204 */
[----:B------:R-:W4:Y:S01]  /*00f0*/  LDG.E R5, desc[UR4][R4.64] ;  /* 0x0000000404057981 */ /* 0x000f22000c1e1900 */
[----:B---3--:R-:W-:-:S04]  /*0100*/  IMAD.WIDE R6, R9, 0x4, R6 ;  /* 0x0000000409067825 */ /* 0x008fc800078e0206 */
[----:B----4-:R-:W-:-:S05]  /*0110*/  IMAD R9, R2, R5, RZ ;  /* 0x0000000502097224 */ /* 0x010fca00078e02ff */
[----:B------:R-:W-:Y:S01]  /*0120*/  STG.E desc[UR4][R6.64], R9 ;  /* 0x0000000906007986 */ /* 0x000fe2000c101904 */
[----:B------:R-:W-:Y:S05]  /*0130*/  EXIT ;  /* 0x000000000000794d */ /* 0x000fea0003800000 */
.L_x_0:
[----:B------:R-:W-:-:S00]  /*0140*/  BRA `(.L_x_0) ;  /* 0xfffffffc00fc7947 */ /* 0x000fc0000383ffff */
[----:B------:R-:W-:-:S00]  /*0150*/  NOP ;  /* 0x0000000000007918 */ /* 0x000fc00000000000 */
        /* <DEDUP_REMOVED lines=10> */
.L_x_1:


//--------------------- .nv.shared.reserved.0     --------------------------
	.section	.nv.shared.reserved.0,"aw",@nobits
	.weak		__nv_reservedSMEM_offset_0_alias
	.size		__nv_reservedSMEM_offset_0_alias, 0, 64
	.other		__nv_reservedSMEM_offset_0_alias,@"STO_CUDA_RESERVED_SHARED STV_DEFAULT"
__nv_reservedSMEM_offset_0_alias:
	.zero		0
	.zero		64


//--------------------- .nv.constant0._Z14vectorMultiplyPKiS0_Pii --------------------------
	.section	.nv.constant0._Z14vectorMultiplyPKiS0_Pii,"a",@progbits
	.sectionflags	@""
	.align	4
.nv.constant0._Z14vectorMultiplyPKiS0_Pii:
	.zero		924


//--------------------- SYMBOLS --------------------------

	.type		.nv.reservedSmem.offset0,@object
	.size		.nv.reservedSmem.offset0,0x4
